	.headerflags	@"EF_CUDA_TEXMODE_UNIFIED EF_CUDA_64BIT_ADDRESS EF_CUDA_ACCELERATORS EF_CUDA_SM90 EF_CUDA_VIRTUAL_SM(EF_CUDA_SM90)"
	.elftype	@"ET_EXEC"


//--------------------- .nv.info                  --------------------------
	.section	.nv.info,"",@"SHT_CUDA_INFO"
	.align	4


	//----- nvinfo : EIATTR_REGCOUNT
	.align		4
        /*0000*/ 	.byte	0x04, 0x2f
        /*0002*/ 	.short	(.L_3 - .L_2)
	.align		4
.L_2:
        /*0004*/ 	.word	index@(triton_poi_fused__native_batch_norm_legit_no_training_relu_42)
        /*0008*/ 	.word	0x00000012


	//----- nvinfo : EIATTR_MIN_STACK_SIZE
	.align		4
.L_3:
        /*000c*/ 	.byte	0x04, 0x12
        /*000e*/ 	.short	(.L_5 - .L_4)
	.align		4
.L_4:
        /*0010*/ 	.word	index@(triton_poi_fused__native_batch_norm_legit_no_training_relu_42)
        /*0014*/ 	.word	0x00000000


	//----- nvinfo : EIATTR_FRAME_SIZE
	.align		4
.L_5:
        /*0018*/ 	.byte	0x04, 0x11
        /*001a*/ 	.short	(.L_7 - .L_6)
	.align		4
.L_6:
        /*001c*/ 	.word	index@(triton_poi_fused__native_batch_norm_legit_no_training_relu_42)
        /*0020*/ 	.word	0x00000000


	//----- nvinfo : EIATTR_MIN_STACK_SIZE
	.align		4
.L_7:
        /*0024*/ 	.byte	0x04, 0x12
        /*0026*/ 	.short	(.L_9 - .L_8)
	.align		4
.L_8:
        /*0028*/ 	.word	index@(triton_poi_fused__native_batch_norm_legit_no_training_relu_42)
        /*002c*/ 	.word	0x00000000
.L_9:


//--------------------- .nv.info.triton_poi_fused__native_batch_norm_legit_no_training_relu_42 --------------------------
	.section	.nv.info.triton_poi_fused__native_batch_norm_legit_no_training_relu_42,"",@"SHT_CUDA_INFO"
	.sectionflags	@""
	.align	4


	//----- nvinfo : EIATTR_CUDA_API_VERSION
	.align		4
        /*0000*/ 	.byte	0x04, 0x37
        /*0002*/ 	.short	(.L_11 - .L_10)
.L_10:
        /*0004*/ 	.word	0x0000007c


	//----- nvinfo : EIATTR_KPARAM_INFO
	.align		4
.L_11:
        /*0008*/ 	.byte	0x04, 0x17
        /*000a*/ 	.short	(.L_13 - .L_12)
.L_12:
        /*000c*/ 	.word	0x00000000
        /*0010*/ 	.short	0x0006
        /*0012*/ 	.short	0x0030
        /*0014*/ 	.byte	0x00, 0xf0, 0x11, 0x00


	//----- nvinfo : EIATTR_KPARAM_INFO
	.align		4
.L_13:
        /*0018*/ 	.byte	0x04, 0x17
        /*001a*/ 	.short	(.L_15 - .L_14)
.L_14:
        /*001c*/ 	.word	0x00000000
        /*0020*/ 	.short	0x0005
        /*0022*/ 	.short	0x0028
        /*0024*/ 	.byte	0x00, 0xf4, 0x21, 0x00


	//----- nvinfo : EIATTR_KPARAM_INFO
	.align		4
.L_15:
        /*0028*/ 	.byte	0x04, 0x17
        /*002a*/ 	.short	(.L_17 - .L_16)
.L_16:
        /*002c*/ 	.word	0x00000000
        /*0030*/ 	.short	0x0004
        /*0032*/ 	.short	0x0020
        /*0034*/ 	.byte	0x00, 0xf4, 0x21, 0x00


	//----- nvinfo : EIATTR_KPARAM_INFO
	.align		4
.L_17:
        /*0038*/ 	.byte	0x04, 0x17
        /*003a*/ 	.short	(.L_19 - .L_18)
.L_18:
        /*003c*/ 	.word	0x00000000
        /*0040*/ 	.short	0x0003
        /*0042*/ 	.short	0x0018
        /*0044*/ 	.byte	0x00, 0xf4, 0x21, 0x00


	//----- nvinfo : EIATTR_KPARAM_INFO
	.align		4
.L_19:
        /*0048*/ 	.byte	0x04, 0x17
        /*004a*/ 	.short	(.L_21 - .L_20)
.L_20:
        /*004c*/ 	.word	0x00000000
        /*0050*/ 	.short	0x0002
        /*0052*/ 	.short	0x0010
        /*0054*/ 	.byte	0x00, 0xf4, 0x21, 0x00


	//----- nvinfo : EIATTR_KPARAM_INFO
	.align		4
.L_21:
        /*0058*/ 	.byte	0x04, 0x17
        /*005a*/ 	.short	(.L_23 - .L_22)
.L_22:
        /*005c*/ 	.word	0x00000000
        /*0060*/ 	.short	0x0001
        /*0062*/ 	.short	0x0008
        /*0064*/ 	.byte	0x00, 0xf4, 0x21, 0x00


	//----- nvinfo : EIATTR_KPARAM_INFO
	.align		4
.L_23:
        /*0068*/ 	.byte	0x04, 0x17
        /*006a*/ 	.short	(.L_25 - .L_24)
.L_24:
        /*006c*/ 	.word	0x00000000
        /*0070*/ 	.short	0x0000
        /*0072*/ 	.short	0x0000
        /*0074*/ 	.byte	0x00, 0xf4, 0x21, 0x00


	//----- nvinfo : EIATTR_SPARSE_MMA_MASK
	.align		4
.L_25:
        /*0078*/ 	.byte	0x03, 0x50
        /*007a*/ 	.short	0x0000


	//----- nvinfo : EIATTR_MAXREG_COUNT
	.align		4
        /*007c*/ 	.byte	0x03, 0x1b
        /*007e*/ 	.short	0x00ff


	//----- nvinfo : EIATTR_EXIT_INSTR_OFFSETS
	.align		4
        /*0080*/ 	.byte	0x04, 0x1c
        /*0082*/ 	.short	(.L_27 - .L_26)


	//   ....[0]....
.L_26:
        /*0084*/ 	.word	0x000003d0


	//----- nvinfo : EIATTR_REQNTID
	.align		4
.L_27:
        /*0088*/ 	.byte	0x04, 0x10
        /*008a*/ 	.short	(.L_29 - .L_28)
.L_28:
        /*008c*/ 	.word	0x00000100
        /*0090*/ 	.word	0x00000001
        /*0094*/ 	.word	0x00000001


	//----- nvinfo : EIATTR_CBANK_PARAM_SIZE
	.align		4
.L_29:
        /*0098*/ 	.byte	0x03, 0x19
        /*009a*/ 	.short	0x0034


	//----- nvinfo : EIATTR_PARAM_CBANK
	.align		4
        /*009c*/ 	.byte	0x04, 0x0a
        /*009e*/ 	.short	(.L_31 - .L_30)
	.align		4
.L_30:
        /*00a0*/ 	.word	index@(.nv.constant0.triton_poi_fused__native_batch_norm_legit_no_training_relu_42)
        /*00a4*/ 	.short	0x0210
        /*00a6*/ 	.short	0x0034


	//----- nvinfo : EIATTR_SW_WAR
	.align		4
.L_31:
        /*00a8*/ 	.byte	0x04, 0x36
        /*00aa*/ 	.short	(.L_33 - .L_32)
.L_32:
        /*00ac*/ 	.word	0x00000008
.L_33:


//--------------------- .nv.callgraph             --------------------------
	.section	.nv.callgraph,"",@"SHT_CUDA_CALLGRAPH"
	.align	4
	.sectionentsize	8
	.align		4
        /*0000*/ 	.word	0x00000000
	.align		4
        /*0004*/ 	.word	0xffffffff
	.align		4
        /*0008*/ 	.word	0x00000000
	.align		4
        /*000c*/ 	.word	0xfffffffe
	.align		4
        /*0010*/ 	.word	0x00000000
	.align		4
        /*0014*/ 	.word	0xfffffffd
	.align		4
        /*0018*/ 	.word	0x00000000
	.align		4
        /*001c*/ 	.word	0xfffffffc


//--------------------- .nv.constant4             --------------------------
	.section	.nv.constant4,"a",@progbits
	.align	8
	.align		8
.nv.constant4:
        /*0000*/ 	.dword	_$_str
	.align		8
        /*0008*/ 	.dword	_$_str_$_2


//--------------------- .text.triton_poi_fused__native_batch_norm_legit_no_training_relu_42 --------------------------
	.section	.text.triton_poi_fused__native_batch_norm_legit_no_training_relu_42,"ax",@progbits
	.align	128
        .global         triton_poi_fused__native_batch_norm_legit_no_training_relu_42
        .type           triton_poi_fused__native_batch_norm_legit_no_training_relu_42,@function
        .size           triton_poi_fused__native_batch_norm_legit_no_training_relu_42,(.L_x_1 - triton_poi_fused__native_batch_norm_legit_no_training_relu_42)
        .other          triton_poi_fused__native_batch_norm_legit_no_training_relu_42,@"STO_CUDA_ENTRY STV_DEFAULT"
triton_poi_fused__native_batch_norm_legit_no_training_relu_42:
.text.triton_poi_fused__native_batch_norm_legit_no_training_relu_42:
[----:B------:R-:W-:Y:S01]  /*0000*/  LDC R1, c[0x0][0x28] ;  /* 0x00000a00ff017b82 */ /* 0x000fe20000000800 */
[----:B------:R-:W1:Y:S07]  /*0010*/  S2R R0, SR_TID.X ;  /* 0x0000000000007919 */ /* 0x000e6e0000002100 */
[----:B------:R-:W2:Y:S01]  /*0020*/  LDC.64 R2, c[0x0][0x220] ;  /* 0x00008800ff027b82 */ /* 0x000ea20000000a00 */
[----:B------:R-:W-:Y:S01]  /*0030*/  ULDC.64 UR4, c[0x0][0x208] ;  /* 0x0000820000047ab9 */ /* 0x000fe20000000a00 */
[----:B------:R-:W3:Y:S06]  /*0040*/  S2R R7, SR_CTAID.X ;  /* 0x0000000000077919 */ /* 0x000eec0000002500 */
[----:B------:R-:W4:Y:S08]  /*0050*/  LDC.64 R8, c[0x0][0x228] ;  /* 0x00008a00ff087b82 */ /* 0x000f300000000a00 */
[----:B------:R-:W5:Y:S01]  /*0060*/  LDC.64 R10, c[0x0][0x230] ;  /* 0x00008c00ff0a7b82 */ /* 0x000f620000000a00 */
[----:B-1----:R-:W-:-:S02]  /*0070*/  SHF.L.U32 R0, R0, 0x1, RZ ;  /* 0x0000000100007819 */ /* 0x002fc400000006ff */
[----:B---3--:R-:W-:Y:S02]  /*0080*/  SHF.R.S32.HI R5, RZ, 0x16, R7 ;  /* 0x00000016ff057819 */ /* 0x008fe40000011407 */
[----:B------:R-:W-:Y:S02]  /*0090*/  LOP3.LUT R0, R0, 0x1fe, RZ, 0xc0, !PT ;  /* 0x000001fe00007812 */ /* 0x000fe400078ec0ff */
[----:B------:R-:W-:Y:S02]  /*00a0*/  SGXT R5, R5, 0x1 ;  /* 0x000000010505781a */ /* 0x000fe40000000200 */
[----:B------:R-:W-:Y:S02]  /*00b0*/  LEA R0, R7, R0, 0x9 ;  /* 0x0000000007007211 */ /* 0x000fe400078e48ff */
[----:B------:R-:W1:Y:S02]  /*00c0*/  LDC.64 R6, c[0x0][0x218] ;  /* 0x00008600ff067b82 */ /* 0x000e640000000a00 */
[----:B------:R-:W-:-:S04]  /*00d0*/  LEA.HI R5, R5, R0, RZ, 0x8 ;  /* 0x0000000005057211 */ /* 0x000fc800078f40ff */
[----:B------:R-:W-:-:S04]  /*00e0*/  LOP3.LUT R5, R5, 0xffffff00, RZ, 0xc0, !PT ;  /* 0xffffff0005057812 */ /* 0x000fc800078ec0ff */
[----:B------:R-:W-:Y:S02]  /*00f0*/  IADD3 R13, R0, -R5, RZ ;  /* 0x80000005000d7210 */ /* 0x000fe40007ffe0ff */
[----:B------:R-:W3:Y:S03]  /*0100*/  LDC.64 R4, c[0x0][0x210] ;  /* 0x00008400ff047b82 */ /* 0x000ee60000000a00 */
[----:B--2---:R-:W-:-:S06]  /*0110*/  IMAD.WIDE R2, R13, 0x4, R2 ;  /* 0x000000040d027825 */ /* 0x004fcc00078e0202 */
[----:B------:R-:W2:Y:S01]  /*0120*/  LDG.E.EL.64 R2, desc[UR4][R2.64] ;  /* 0x0000000402027981 */ /* 0x000ea2000c2e1b00 */
[----:B-1----:R-:W-:-:S04]  /*0130*/  IMAD.WIDE R6, R13, 0x4, R6 ;  /* 0x000000040d067825 */ /* 0x002fc800078e0206 */
[C---:B----4-:R-:W-:Y:S02]  /*0140*/  IMAD.WIDE R8, R13.reuse, 0x4, R8 ;  /* 0x000000040d087825 */ /* 0x050fe400078e0208 */
[----:B------:R-:W4:Y:S02]  /*0150*/  LDG.E.EL.64 R6, desc[UR4][R6.64] ;  /* 0x0000000406067981 */ /* 0x000f24000c2e1b00 */
[----:B-----5:R-:W-:Y:S02]  /*0160*/  IMAD.WIDE R10, R13, 0x4, R10 ;  /* 0x000000040d0a7825 */ /* 0x020fe400078e020a */
[----:B------:R-:W5:Y:S02]  /*0170*/  LDG.E.EL.64 R8, desc[UR4][R8.64] ;  /* 0x0000000408087981 */ /* 0x000f64000c2e1b00 */
[----:B---3--:R-:W-:Y:S02]  /*0180*/  IMAD.WIDE R4, R0, 0x4, R4 ;  /* 0x0000000400047825 */ /* 0x008fe400078e0204 */
[----:B------:R-:W5:Y:S04]  /*0190*/  LDG.E.EL.64 R10, desc[UR4][R10.64] ;  /* 0x000000040a0a7981 */ /* 0x000f68000c2e1b00 */
[----:B------:R-:W4:Y:S01]  /*01a0*/  LDG.E.64 R4, desc[UR4][R4.64] ;  /* 0x0000000404047981 */ /* 0x000f22000c1e1b00 */
[----:B------:R-:W-:Y:S01]  /*01b0*/  HFMA2.MMA R14, -RZ, RZ, 1.625, 0 ;  /* 0x3e800000ff0e7435 */ /* 0x000fe200000001ff */
[----:B--2---:R-:W-:Y:S01]  /*01c0*/  FADD R2, R2, 9.9999997473787516356e-06 ;  /* 0x3727c5ac02027421 */ /* 0x004fe20000000000 */
[----:B------:R-:W-:-:S03]  /*01d0*/  FADD R3, R3, 9.9999997473787516356e-06 ;  /* 0x3727c5ac03037421 */ /* 0x000fc60000000000 */
[----:B------:R-:W1:Y:S08]  /*01e0*/  MUFU.SQRT R12, R2 ;  /* 0x00000002000c7308 */ /* 0x000e700000002000 */
[----:B------:R2:W3:Y:S01]  /*01f0*/  MUFU.SQRT R13, R3 ;  /* 0x00000003000d7308 */ /* 0x0004e20000002000 */
[C---:B-1----:R-:W-:Y:S02]  /*0200*/  FSETP.GT.AND P0, PT, R12.reuse, 8.50705917302346158658e+37, PT ;  /* 0x7e8000000c00780b */ /* 0x042fe40003f04000 */
[----:B------:R-:W-:Y:S01]  /*0210*/  FSETP.GEU.AND P2, PT, R12, 1.175494350822287508e-38, PT ;  /* 0x008000000c00780b */ /* 0x000fe20003f4e000 */
[----:B--2---:R-:W1:Y:S01]  /*0220*/  LDC.64 R2, c[0x0][0x238] ;  /* 0x00008e00ff027b82 */ /* 0x004e620000000a00 */
[----:B---3--:R-:W-:-:S02]  /*0230*/  FSETP.GT.AND P1, PT, R13, 8.50705917302346158658e+37, PT ;  /* 0x7e8000000d00780b */ /* 0x008fc40003f24000 */
[----:B------:R-:W-:-:S07]  /*0240*/  FSETP.GEU.AND P3, PT, R13, 1.175494350822287508e-38, PT ;  /* 0x008000000d00780b */ /* 0x000fce0003f6e000 */
[----:B------:R-:W-:-:S04]  /*0250*/  @P0 FMUL R12, R12, 0.25 ;  /* 0x3e8000000c0c0820 */ /* 0x000fc80000400000 */
[----:B------:R-:W-:Y:S01]  /*0260*/  @!P2 FMUL R12, R12, 16777216 ;  /* 0x4b8000000c0ca820 */ /* 0x000fe20000400000 */
[----:B------:R-:W-:-:S04]  /*0270*/  @P1 FMUL R13, R13, 0.25 ;  /* 0x3e8000000d0d1820 */ /* 0x000fc80000400000 */
[----:B------:R-:W-:Y:S01]  /*0280*/  @!P3 FMUL R13, R13, 16777216 ;  /* 0x4b8000000d0db820 */ /* 0x000fe20000400000 */
[----:B------:R-:W2:Y:S01]  /*0290*/  MUFU.RCP R12, R12 ;  /* 0x0000000c000c7308 */ /* 0x000ea20000001000 */
[----:B------:R-:W-:-:S07]  /*02a0*/  FSEL R15, R14, 1, P0 ;  /* 0x3f8000000e0f7808 */ /* 0x000fce0000000000 */
[----:B------:R-:W3:Y:S01]  /*02b0*/  MUFU.RCP R13, R13 ;  /* 0x0000000d000d7308 */ /* 0x000ee20000001000 */
[----:B------:R-:W-:Y:S01]  /*02c0*/  FSEL R14, R14, 1, P1 ;  /* 0x3f8000000e0e7808 */ /* 0x000fe20000800000 */
[----:B------:R-:W-:-:S04]  /*02d0*/  @!P2 FMUL R15, R15, 16777216 ;  /* 0x4b8000000f0fa820 */ /* 0x000fc80000400000 */
[----:B------:R-:W-:Y:S01]  /*02e0*/  @!P3 FMUL R14, R14, 16777216 ;  /* 0x4b8000000e0eb820 */ /* 0x000fe20000400000 */
[----:B----4-:R-:W-:Y:S01]  /*02f0*/  FADD R5, R5, -R7 ;  /* 0x8000000705057221 */ /* 0x010fe20000000000 */
[----:B------:R-:W-:Y:S01]  /*0300*/  FADD R4, R4, -R6 ;  /* 0x8000000604047221 */ /* 0x000fe20000000000 */
[----:B--2---:R-:W-:Y:S01]  /*0310*/  FMUL R15, R12, R15 ;  /* 0x0000000f0c0f7220 */ /* 0x004fe20000400000 */
[----:B---3--:R-:W-:-:S03]  /*0320*/  FMUL R14, R13, R14 ;  /* 0x0000000e0d0e7220 */ /* 0x008fc60000400000 */
[----:B------:R-:W-:Y:S01]  /*0330*/  FMUL R15, R4, R15 ;  /* 0x0000000f040f7220 */ /* 0x000fe20000400000 */
[----:B------:R-:W-:-:S03]  /*0340*/  FMUL R14, R5, R14 ;  /* 0x0000000e050e7220 */ /* 0x000fc60000400000 */
[----:B-----5:R-:W-:Y:S01]  /*0350*/  FFMA R8, R8, R15, R10 ;  /* 0x0000000f08087223 */ /* 0x020fe2000000000a */
[----:B------:R-:W-:-:S04]  /*0360*/  FFMA R9, R9, R14, R11 ;  /* 0x0000000e09097223 */ /* 0x000fc8000000000b */
[----:B------:R-:W-:Y:S02]  /*0370*/  FSETP.GEU.AND P0, PT, R8, RZ, PT ;  /* 0x000000ff0800720b */ /* 0x000fe40003f0e000 */
[C---:B------:R-:W-:Y:S01]  /*0380*/  FSETP.GEU.AND P1, PT, R9.reuse, RZ, PT ;  /* 0x000000ff0900720b */ /* 0x040fe20003f2e000 */
[----:B-1----:R-:W-:Y:S01]  /*0390*/  IMAD.WIDE R2, R0, 0x4, R2 ;  /* 0x0000000400027825 */ /* 0x002fe200078e0202 */
[----:B------:R-:W-:Y:S02]  /*03a0*/  FSEL R8, R8, RZ, P0 ;  /* 0x000000ff08087208 */ /* 0x000fe40000000000 */
[----:B------:R-:W-:-:S05]  /*03b0*/  FSEL R9, R9, RZ, P1 ;  /* 0x000000ff09097208 */ /* 0x000fca0000800000 */
[----:B------:R-:W-:Y:S01]  /*03c0*/  STG.E.64 desc[UR4][R2.64], R8 ;  /* 0x0000000802007986 */ /* 0x000fe2000c101b04 */
[----:B------:R-:W-:Y:S05]  /*03d0*/  EXIT ;  /* 0x000000000000794d */ /* 0x000fea0003800000 */
.L_x_0:
[----:B------:R-:W-:-:S00]  /*03e0*/  BRA `(.L_x_0) ;  /* 0xfffffffc00fc7947 */ /* 0x000fc0000383ffff */
[----:B------:R-:W-:-:S00]  /*03f0*/  NOP ;  /* 0x0000000000007918 */ /* 0x000fc00000000000 */
        /* <DEDUP_REMOVED lines=8> */
.L_x_1:


//--------------------- .nv.global.init           --------------------------
	.section	.nv.global.init,"aw",@progbits
.nv.global.init:
	.type		_$_str,@object
	.size		_$_str,(_$_str_$_2 - _$_str)
_$_str:
        /*0000*/ 	.byte	0x5f, 0x5f, 0x43, 0x55, 0x44, 0x41, 0x5f, 0x46, 0x54, 0x5a, 0x00
	.type		_$_str_$_2,@object
	.size		_$_str_$_2,(.L_1 - _$_str_$_2)
_$_str_$_2:
        /*000b*/ 	.byte	0x5f, 0x5f, 0x43, 0x55, 0x44, 0x41, 0x5f, 0x50, 0x52, 0x45, 0x43, 0x5f, 0x53, 0x51, 0x52, 0x54
        /*001b*/ 	.byte	0x00
.L_1:


//--------------------- .nv.constant0.triton_poi_fused__native_batch_norm_legit_no_training_relu_42 --------------------------
	.section	.nv.constant0.triton_poi_fused__native_batch_norm_legit_no_training_relu_42,"a",@progbits
	.sectionflags	@""
	.align	4
.nv.constant0.triton_poi_fused__native_batch_norm_legit_no_training_relu_42:
	.zero		580
